	.headerflags	@"EF_CUDA_TEXMODE_UNIFIED EF_CUDA_64BIT_ADDRESS EF_CUDA_ACCELERATORS EF_CUDA_SM90 EF_CUDA_VIRTUAL_SM(EF_CUDA_SM90)"
	.elftype	@"ET_EXEC"


//--------------------- .nv.info                  --------------------------
	.section	.nv.info,"",@"SHT_CUDA_INFO"
	.align	4


	//----- nvinfo : EIATTR_REGCOUNT
	.align		4
        /*0000*/ 	.byte	0x04, 0x2f
        /*0002*/ 	.short	(.L_1 - .L_0)
	.align		4
.L_0:
        /*0004*/ 	.word	index@(triton_poi_fused_cat_40)
        /*0008*/ 	.word	0x0000000a


	//----- nvinfo : EIATTR_MIN_STACK_SIZE
	.align		4
.L_1:
        /*000c*/ 	.byte	0x04, 0x12
        /*000e*/ 	.short	(.L_3 - .L_2)
	.align		4
.L_2:
        /*0010*/ 	.word	index@(triton_poi_fused_cat_40)
        /*0014*/ 	.word	0x00000000


	//----- nvinfo : EIATTR_FRAME_SIZE
	.align		4
.L_3:
        /*0018*/ 	.byte	0x04, 0x11
        /*001a*/ 	.short	(.L_5 - .L_4)
	.align		4
.L_4:
        /*001c*/ 	.word	index@(triton_poi_fused_cat_40)
        /*0020*/ 	.word	0x00000000


	//----- nvinfo : EIATTR_MIN_STACK_SIZE
	.align		4
.L_5:
        /*0024*/ 	.byte	0x04, 0x12
        /*0026*/ 	.short	(.L_7 - .L_6)
	.align		4
.L_6:
        /*0028*/ 	.word	index@(triton_poi_fused_cat_40)
        /*002c*/ 	.word	0x00000000
.L_7:


//--------------------- .nv.info.triton_poi_fused_cat_40 --------------------------
	.section	.nv.info.triton_poi_fused_cat_40,"",@"SHT_CUDA_INFO"
	.sectionflags	@""
	.align	4


	//----- nvinfo : EIATTR_CUDA_API_VERSION
	.align		4
        /*0000*/ 	.byte	0x04, 0x37
        /*0002*/ 	.short	(.L_9 - .L_8)
.L_8:
        /*0004*/ 	.word	0x0000007c


	//----- nvinfo : EIATTR_KPARAM_INFO
	.align		4
.L_9:
        /*0008*/ 	.byte	0x04, 0x17
        /*000a*/ 	.short	(.L_11 - .L_10)
.L_10:
        /*000c*/ 	.word	0x00000000
        /*0010*/ 	.short	0x0002
        /*0012*/ 	.short	0x0010
        /*0014*/ 	.byte	0x00, 0xf0, 0x11, 0x00


	//----- nvinfo : EIATTR_KPARAM_INFO
	.align		4
.L_11:
        /*0018*/ 	.byte	0x04, 0x17
        /*001a*/ 	.short	(.L_13 - .L_12)
.L_12:
        /*001c*/ 	.word	0x00000000
        /*0020*/ 	.short	0x0001
        /*0022*/ 	.short	0x0008
        /*0024*/ 	.byte	0x00, 0xf4, 0x21, 0x00


	//----- nvinfo : EIATTR_KPARAM_INFO
	.align		4
.L_13:
        /*0028*/ 	.byte	0x04, 0x17
        /*002a*/ 	.short	(.L_15 - .L_14)
.L_14:
        /*002c*/ 	.word	0x00000000
        /*0030*/ 	.short	0x0000
        /*0032*/ 	.short	0x0000
        /*0034*/ 	.byte	0x00, 0xf4, 0x21, 0x00


	//----- nvinfo : EIATTR_SPARSE_MMA_MASK
	.align		4
.L_15:
        /*0038*/ 	.byte	0x03, 0x50
        /*003a*/ 	.short	0x0000


	//----- nvinfo : EIATTR_MAXREG_COUNT
	.align		4
        /*003c*/ 	.byte	0x03, 0x1b
        /*003e*/ 	.short	0x00ff


	//----- nvinfo : EIATTR_EXIT_INSTR_OFFSETS
	.align		4
        /*0040*/ 	.byte	0x04, 0x1c
        /*0042*/ 	.short	(.L_17 - .L_16)


	//   ....[0]....
.L_16:
        /*0044*/ 	.word	0x00000120


	//----- nvinfo : EIATTR_REQNTID
	.align		4
.L_17:
        /*0048*/ 	.byte	0x04, 0x10
        /*004a*/ 	.short	(.L_19 - .L_18)
.L_18:
        /*004c*/ 	.word	0x00000080
        /*0050*/ 	.word	0x00000001
        /*0054*/ 	.word	0x00000001


	//----- nvinfo : EIATTR_CBANK_PARAM_SIZE
	.align		4
.L_19:
        /*0058*/ 	.byte	0x03, 0x19
        /*005a*/ 	.short	0x0014


	//----- nvinfo : EIATTR_PARAM_CBANK
	.align		4
        /*005c*/ 	.byte	0x04, 0x0a
        /*005e*/ 	.short	(.L_21 - .L_20)
	.align		4
.L_20:
        /*0060*/ 	.word	index@(.nv.constant0.triton_poi_fused_cat_40)
        /*0064*/ 	.short	0x0210
        /*0066*/ 	.short	0x0014


	//----- nvinfo : EIATTR_SW_WAR
	.align		4
.L_21:
        /*0068*/ 	.byte	0x04, 0x36
        /*006a*/ 	.short	(.L_23 - .L_22)
.L_22:
        /*006c*/ 	.word	0x00000008
.L_23:


//--------------------- .nv.callgraph             --------------------------
	.section	.nv.callgraph,"",@"SHT_CUDA_CALLGRAPH"
	.align	4
	.sectionentsize	8
	.align		4
        /*0000*/ 	.word	0x00000000
	.align		4
        /*0004*/ 	.word	0xffffffff
	.align		4
        /*0008*/ 	.word	0x00000000
	.align		4
        /*000c*/ 	.word	0xfffffffe
	.align		4
        /*0010*/ 	.word	0x00000000
	.align		4
        /*0014*/ 	.word	0xfffffffd
	.align		4
        /*0018*/ 	.word	0x00000000
	.align		4
        /*001c*/ 	.word	0xfffffffc


//--------------------- .text.triton_poi_fused_cat_40 --------------------------
	.section	.text.triton_poi_fused_cat_40,"ax",@progbits
	.align	128
        .global         triton_poi_fused_cat_40
        .type           triton_poi_fused_cat_40,@function
        .size           triton_poi_fused_cat_40,(.L_x_1 - triton_poi_fused_cat_40)
        .other          triton_poi_fused_cat_40,@"STO_CUDA_ENTRY STV_DEFAULT"
triton_poi_fused_cat_40:
.text.triton_poi_fused_cat_40:
[----:B------:R-:W-:Y:S01]  /*0000*/  LDC R1, c[0x0][0x28] ;  /* 0x00000a00ff017b82 */ /* 0x000fe20000000800 */
[----:B------:R-:W1:Y:S07]  /*0010*/  S2R R0, SR_TID.X ;  /* 0x0000000000007919 */ /* 0x000e6e0000002100 */
[----:B------:R-:W2:Y:S01]  /*0020*/  LDC.64 R2, c[0x0][0x210] ;  /* 0x00008400ff027b82 */ /* 0x000ea20000000a00 */
[----:B------:R-:W-:Y:S01]  /*0030*/  ULDC.64 UR4, c[0x0][0x208] ;  /* 0x0000820000047ab9 */ /* 0x000fe20000000a00 */
[----:B------:R-:W3:Y:S06]  /*0040*/  S2R R7, SR_CTAID.X ;  /* 0x0000000000077919 */ /* 0x000eec0000002500 */
[----:B------:R-:W4:Y:S01]  /*0050*/  LDC.64 R4, c[0x0][0x218] ;  /* 0x00008600ff047b82 */ /* 0x000f220000000a00 */
[----:B-1----:R-:W-:-:S05]  /*0060*/  LOP3.LUT R0, R0, 0x7f, RZ, 0xc0, !PT ;  /* 0x0000007f00007812 */ /* 0x002fca00078ec0ff */
[----:B---3--:R-:W-:-:S04]  /*0070*/  IMAD R7, R7, 0x80, R0 ;  /* 0x0000008007077824 */ /* 0x008fc800078e0200 */
[----:B--2---:R-:W-:-:S06]  /*0080*/  IMAD.WIDE R2, R7, 0x4, R2 ;  /* 0x0000000407027825 */ /* 0x004fcc00078e0202 */
[----:B------:R-:W2:Y:S01]  /*0090*/  LDG.E R3, desc[UR4][R2.64] ;  /* 0x0000000402037981 */ /* 0x000ea2000c1e1900 */
[----:B------:R-:W-:-:S04]  /*00a0*/  SHF.R.S32.HI R0, RZ, 0x1f, R7 ;  /* 0x0000001fff007819 */ /* 0x000fc80000011407 */
[----:B------:R-:W-:-:S05]  /*00b0*/  LEA.HI R0, R0, R7, RZ, 0x9 ;  /* 0x0000000700007211 */ /* 0x000fca00078f48ff */
[C---:B------:R-:W-:Y:S01]  /*00c0*/  IMAD.SHL.U32 R6, R0.reuse, 0x4, RZ ;  /* 0x0000000400067824 */ /* 0x040fe200078e00ff */
[----:B------:R-:W-:-:S04]  /*00d0*/  LOP3.LUT R0, R0, 0xfffffe00, RZ, 0xc0, !PT ;  /* 0xfffffe0000007812 */ /* 0x000fc800078ec0ff */
[----:B------:R-:W-:-:S04]  /*00e0*/  LOP3.LUT R6, R6, 0xfffff800, RZ, 0xc0, !PT ;  /* 0xfffff80006067812 */ /* 0x000fc800078ec0ff */
[----:B------:R-:W-:-:S05]  /*00f0*/  IADD3 R7, R6, R7, -R0 ;  /* 0x0000000706077210 */ /* 0x000fca0007ffe800 */
[----:B----4-:R-:W-:-:S05]  /*0100*/  IMAD.WIDE R4, R7, 0x4, R4 ;  /* 0x0000000407047825 */ /* 0x010fca00078e0204 */
[----:B--2---:R-:W-:Y:S01]  /*0110*/  STG.E desc[UR4][R4.64], R3 ;  /* 0x0000000304007986 */ /* 0x004fe2000c101904 */
[----:B------:R-:W-:Y:S05]  /*0120*/  EXIT ;  /* 0x000000000000794d */ /* 0x000fea0003800000 */
.L_x_0:
[----:B------:R-:W-:-:S00]  /*0130*/  BRA `(.L_x_0) ;  /* 0xfffffffc00fc7947 */ /* 0x000fc0000383ffff */
[----:B------:R-:W-:-:S00]  /*0140*/  NOP ;  /* 0x0000000000007918 */ /* 0x000fc00000000000 */
        /* <DEDUP_REMOVED lines=11> */
.L_x_1:


//--------------------- .nv.constant0.triton_poi_fused_cat_40 --------------------------
	.section	.nv.constant0.triton_poi_fused_cat_40,"a",@progbits
	.sectionflags	@""
	.align	4
.nv.constant0.triton_poi_fused_cat_40:
	.zero		548
